	.headerflags	@"EF_CUDA_TEXMODE_UNIFIED EF_CUDA_64BIT_ADDRESS EF_CUDA_ACCELERATORS EF_CUDA_SM90 EF_CUDA_VIRTUAL_SM(EF_CUDA_SM90)"
	.elftype	@"ET_EXEC"


//--------------------- .nv.info                  --------------------------
	.section	.nv.info,"",@"SHT_CUDA_INFO"
	.align	4


	//----- nvinfo : EIATTR_REGCOUNT
	.align		4
        /*0000*/ 	.byte	0x04, 0x2f
        /*0002*/ 	.short	(.L_1 - .L_0)
	.align		4
.L_0:
        /*0004*/ 	.word	index@(triton_poi_fused_cat_7)
        /*0008*/ 	.word	0x0000001e


	//----- nvinfo : EIATTR_MIN_STACK_SIZE
	.align		4
.L_1:
        /*000c*/ 	.byte	0x04, 0x12
        /*000e*/ 	.short	(.L_3 - .L_2)
	.align		4
.L_2:
        /*0010*/ 	.word	index@(triton_poi_fused_cat_7)
        /*0014*/ 	.word	0x00000000


	//----- nvinfo : EIATTR_FRAME_SIZE
	.align		4
.L_3:
        /*0018*/ 	.byte	0x04, 0x11
        /*001a*/ 	.short	(.L_5 - .L_4)
	.align		4
.L_4:
        /*001c*/ 	.word	index@(triton_poi_fused_cat_7)
        /*0020*/ 	.word	0x00000000


	//----- nvinfo : EIATTR_MIN_STACK_SIZE
	.align		4
.L_5:
        /*0024*/ 	.byte	0x04, 0x12
        /*0026*/ 	.short	(.L_7 - .L_6)
	.align		4
.L_6:
        /*0028*/ 	.word	index@(triton_poi_fused_cat_7)
        /*002c*/ 	.word	0x00000000
.L_7:


//--------------------- .nv.info.triton_poi_fused_cat_7 --------------------------
	.section	.nv.info.triton_poi_fused_cat_7,"",@"SHT_CUDA_INFO"
	.sectionflags	@""
	.align	4


	//----- nvinfo : EIATTR_CUDA_API_VERSION
	.align		4
        /*0000*/ 	.byte	0x04, 0x37
        /*0002*/ 	.short	(.L_9 - .L_8)
.L_8:
        /*0004*/ 	.word	0x0000007c


	//----- nvinfo : EIATTR_KPARAM_INFO
	.align		4
.L_9:
        /*0008*/ 	.byte	0x04, 0x17
        /*000a*/ 	.short	(.L_11 - .L_10)
.L_10:
        /*000c*/ 	.word	0x00000000
        /*0010*/ 	.short	0x0005
        /*0012*/ 	.short	0x0028
        /*0014*/ 	.byte	0x00, 0xf0, 0x11, 0x00


	//----- nvinfo : EIATTR_KPARAM_INFO
	.align		4
.L_11:
        /*0018*/ 	.byte	0x04, 0x17
        /*001a*/ 	.short	(.L_13 - .L_12)
.L_12:
        /*001c*/ 	.word	0x00000000
        /*0020*/ 	.short	0x0004
        /*0022*/ 	.short	0x0020
        /*0024*/ 	.byte	0x00, 0xf4, 0x21, 0x00


	//----- nvinfo : EIATTR_KPARAM_INFO
	.align		4
.L_13:
        /*0028*/ 	.byte	0x04, 0x17
        /*002a*/ 	.short	(.L_15 - .L_14)
.L_14:
        /*002c*/ 	.word	0x00000000
        /*0030*/ 	.short	0x0003
        /*0032*/ 	.short	0x0018
        /*0034*/ 	.byte	0x00, 0xf4, 0x21, 0x00


	//----- nvinfo : EIATTR_KPARAM_INFO
	.align		4
.L_15:
        /*0038*/ 	.byte	0x04, 0x17
        /*003a*/ 	.short	(.L_17 - .L_16)
.L_16:
        /*003c*/ 	.word	0x00000000
        /*0040*/ 	.short	0x0002
        /*0042*/ 	.short	0x0010
        /*0044*/ 	.byte	0x00, 0xf4, 0x21, 0x00


	//----- nvinfo : EIATTR_KPARAM_INFO
	.align		4
.L_17:
        /*0048*/ 	.byte	0x04, 0x17
        /*004a*/ 	.short	(.L_19 - .L_18)
.L_18:
        /*004c*/ 	.word	0x00000000
        /*0050*/ 	.short	0x0001
        /*0052*/ 	.short	0x0008
        /*0054*/ 	.byte	0x00, 0xf4, 0x21, 0x00


	//----- nvinfo : EIATTR_KPARAM_INFO
	.align		4
.L_19:
        /*0058*/ 	.byte	0x04, 0x17
        /*005a*/ 	.short	(.L_21 - .L_20)
.L_20:
        /*005c*/ 	.word	0x00000000
        /*0060*/ 	.short	0x0000
        /*0062*/ 	.short	0x0000
        /*0064*/ 	.byte	0x00, 0xf4, 0x21, 0x00


	//----- nvinfo : EIATTR_SPARSE_MMA_MASK
	.align		4
.L_21:
        /*0068*/ 	.byte	0x03, 0x50
        /*006a*/ 	.short	0x0000


	//----- nvinfo : EIATTR_MAXREG_COUNT
	.align		4
        /*006c*/ 	.byte	0x03, 0x1b
        /*006e*/ 	.short	0x00ff


	//----- nvinfo : EIATTR_EXIT_INSTR_OFFSETS
	.align		4
        /*0070*/ 	.byte	0x04, 0x1c
        /*0072*/ 	.short	(.L_23 - .L_22)


	//   ....[0]....
.L_22:
        /*0074*/ 	.word	0x000005d0


	//   ....[1]....
        /*0078*/ 	.word	0x000005f0


	//----- nvinfo : EIATTR_REQNTID
	.align		4
.L_23:
        /*007c*/ 	.byte	0x04, 0x10
        /*007e*/ 	.short	(.L_25 - .L_24)
.L_24:
        /*0080*/ 	.word	0x00000100
        /*0084*/ 	.word	0x00000001
        /*0088*/ 	.word	0x00000001


	//----- nvinfo : EIATTR_CBANK_PARAM_SIZE
	.align		4
.L_25:
        /*008c*/ 	.byte	0x03, 0x19
        /*008e*/ 	.short	0x002c


	//----- nvinfo : EIATTR_PARAM_CBANK
	.align		4
        /*0090*/ 	.byte	0x04, 0x0a
        /*0092*/ 	.short	(.L_27 - .L_26)
	.align		4
.L_26:
        /*0094*/ 	.word	index@(.nv.constant0.triton_poi_fused_cat_7)
        /*0098*/ 	.short	0x0210
        /*009a*/ 	.short	0x002c


	//----- nvinfo : EIATTR_SW_WAR
	.align		4
.L_27:
        /*009c*/ 	.byte	0x04, 0x36
        /*009e*/ 	.short	(.L_29 - .L_28)
.L_28:
        /*00a0*/ 	.word	0x00000008
.L_29:


//--------------------- .nv.callgraph             --------------------------
	.section	.nv.callgraph,"",@"SHT_CUDA_CALLGRAPH"
	.align	4
	.sectionentsize	8
	.align		4
        /*0000*/ 	.word	0x00000000
	.align		4
        /*0004*/ 	.word	0xffffffff
	.align		4
        /*0008*/ 	.word	0x00000000
	.align		4
        /*000c*/ 	.word	0xfffffffe
	.align		4
        /*0010*/ 	.word	0x00000000
	.align		4
        /*0014*/ 	.word	0xfffffffd
	.align		4
        /*0018*/ 	.word	0x00000000
	.align		4
        /*001c*/ 	.word	0xfffffffc


//--------------------- .text.triton_poi_fused_cat_7 --------------------------
	.section	.text.triton_poi_fused_cat_7,"ax",@progbits
	.align	128
        .global         triton_poi_fused_cat_7
        .type           triton_poi_fused_cat_7,@function
        .size           triton_poi_fused_cat_7,(.L_x_1 - triton_poi_fused_cat_7)
        .other          triton_poi_fused_cat_7,@"STO_CUDA_ENTRY STV_DEFAULT"
triton_poi_fused_cat_7:
.text.triton_poi_fused_cat_7:
[----:B------:R-:W0:Y:S02]  /*0000*/  LDC R1, c[0x0][0x28] ;  /* 0x00000a00ff017b82 */ /* 0x000e240000000800 */
[----:B------:R-:W1:Y:S01]  /*0010*/  S2R R0, SR_TID.X ;  /* 0x0000000000007919 */ /* 0x000e620000002100 */
[----:B------:R-:W-:Y:S01]  /*0020*/  IMAD.MOV.U32 R2, RZ, RZ, RZ ;  /* 0x000000ffff027224 */ /* 0x000fe200078e00ff */
[----:B------:R-:W2:Y:S01]  /*0030*/  LDC.64 R14, c[0x0][0x210] ;  /* 0x00008400ff0e7b82 */ /* 0x000ea20000000a00 */
[----:B------:R-:W-:Y:S01]  /*0040*/  IMAD.MOV.U32 R4, RZ, RZ, RZ ;  /* 0x000000ffff047224 */ /* 0x000fe200078e00ff */
[----:B------:R-:W3:Y:S01]  /*0050*/  S2R R3, SR_CTAID.X ;  /* 0x0000000000037919 */ /* 0x000ee20000002500 */
[----:B------:R-:W-:-:S05]  /*0060*/  ULDC.64 UR4, c[0x0][0x220] ;  /* 0x0000880000047ab9 */ /* 0x000fca0000000a00 */
[----:B------:R-:W4:Y:S01]  /*0070*/  LDC.64 R12, c[0x0][0x218] ;  /* 0x00008600ff0c7b82 */ /* 0x000f220000000a00 */
[----:B-1----:R-:W-:-:S05]  /*0080*/  IMAD.SHL.U32 R0, R0, 0x2, RZ ;  /* 0x0000000200007824 */ /* 0x002fca00078e00ff */
[----:B------:R-:W-:-:S05]  /*0090*/  LOP3.LUT R0, R0, 0x1fe, RZ, 0xc0, !PT ;  /* 0x000001fe00007812 */ /* 0x000fca00078ec0ff */
[----:B---3--:R-:W-:-:S04]  /*00a0*/  IMAD R3, R3, 0x200, R0 ;  /* 0x0000020003037824 */ /* 0x008fc800078e0200 */
[C---:B------:R-:W-:Y:S01]  /*00b0*/  VIADD R5, R3.reuse, 0x1 ;  /* 0x0000000103057836 */ /* 0x040fe20000000000 */
[C---:B------:R-:W-:Y:S01]  /*00c0*/  ISETP.GE.AND P0, PT, R3.reuse, 0x1c200, PT ;  /* 0x0001c2000300780c */ /* 0x040fe20003f06270 */
[----:B------:R-:W-:-:S04]  /*00d0*/  IMAD.HI R0, R3, -0x6e5d4c3b, R2 ;  /* 0x91a2b3c503007827 */ /* 0x000fc800078e0202 */
[----:B------:R-:W-:Y:S01]  /*00e0*/  IMAD.HI R2, R5, -0x6e5d4c3b, R4 ;  /* 0x91a2b3c505027827 */ /* 0x000fe200078e0204 */
[----:B------:R-:W-:-:S04]  /*00f0*/  SHF.R.U32.HI R7, RZ, 0x1f, R0 ;  /* 0x0000001fff077819 */ /* 0x000fc80000011600 */
[----:B------:R-:W-:Y:S02]  /*0100*/  SHF.R.U32.HI R9, RZ, 0x1f, R2 ;  /* 0x0000001fff097819 */ /* 0x000fe40000011602 */
[----:B------:R-:W-:Y:S02]  /*0110*/  LEA.HI.SX32 R17, R0, R7, 0x19 ;  /* 0x0000000700117211 */ /* 0x000fe400078fcaff */
[----:B------:R-:W-:Y:S02]  /*0120*/  LEA.HI.SX32 R9, R2, R9, 0x19 ;  /* 0x0000000902097211 */ /* 0x000fe400078fcaff */
[----:B------:R-:W-:Y:S01]  /*0130*/  LEA.HI.SX32 R7, R0, R7, 0x12 ;  /* 0x0000000700077211 */ /* 0x000fe200078f92ff */
[----:B------:R-:W-:Y:S01]  /*0140*/  IMAD R4, R17, -0xe1, R3 ;  /* 0xffffff1f11047824 */ /* 0x000fe200078e0203 */
[C---:B------:R-:W-:Y:S01]  /*0150*/  LEA.HI R2, R9.reuse, R9, RZ, 0x7 ;  /* 0x0000000909027211 */ /* 0x040fe200078f38ff */
[----:B------:R-:W-:Y:S01]  /*0160*/  IMAD R5, R9, -0xe1, R5 ;  /* 0xffffff1f09057824 */ /* 0x000fe200078e0205 */
[----:B------:R-:W-:Y:S01]  /*0170*/  LEA.HI R0, R17, R17, RZ, 0x7 ;  /* 0x0000001111007211 */ /* 0x000fe200078f38ff */
[----:B------:R-:W-:Y:S01]  /*0180*/  IMAD R7, R7, 0x3840, RZ ;  /* 0x0000384007077824 */ /* 0x000fe200078e02ff */
[----:B------:R-:W-:-:S02]  /*0190*/  LOP3.LUT R2, R2, 0xffffff80, RZ, 0xc0, !PT ;  /* 0xffffff8002027812 */ /* 0x000fc400078ec0ff */
[----:B------:R-:W-:Y:S01]  /*01a0*/  LOP3.LUT R0, R0, 0xffffff80, RZ, 0xc0, !PT ;  /* 0xffffff8000007812 */ /* 0x000fe200078ec0ff */
[--C-:B------:R-:W-:Y:S02]  /*01b0*/  IMAD R4, R4, 0x40, R7.reuse ;  /* 0x0000004004047824 */ /* 0x100fe400078e0207 */
[----:B------:R-:W-:Y:S02]  /*01c0*/  IMAD.IADD R11, R9, 0x1, -R2 ;  /* 0x00000001090b7824 */ /* 0x000fe400078e0a02 */
[----:B------:R-:W1:Y:S01]  /*01d0*/  LDC.64 R8, c[0x0][0x228] ;  /* 0x00008a00ff087b82 */ /* 0x000e620000000a00 */
[----:B------:R-:W-:Y:S01]  /*01e0*/  IMAD.IADD R17, R17, 0x1, -R0 ;  /* 0x0000000111117824 */ /* 0x000fe200078e0a00 */
[--C-:B------:R-:W-:Y:S01]  /*01f0*/  SHF.R.S32.HI R2, RZ, 0x1f, R4.reuse ;  /* 0x0000001fff027819 */ /* 0x100fe20000011404 */
[----:B------:R-:W-:Y:S01]  /*0200*/  IMAD R0, R5, 0x40, R7 ;  /* 0x0000004005007824 */ /* 0x000fe200078e0207 */
[----:B------:R-:W-:Y:S01]  /*0210*/  ISETP.LT.AND P5, PT, R11, 0x40, !P0 ;  /* 0x000000400b00780c */ /* 0x000fe200047a1270 */
[C---:B------:R-:W-:Y:S01]  /*0220*/  IMAD.IADD R19, R17.reuse, 0x1, R4 ;  /* 0x0000000111137824 */ /* 0x040fe200078e0204 */
[----:B------:R-:W-:Y:S01]  /*0230*/  ISETP.GE.AND P3, PT, R17, 0x40, PT ;  /* 0x000000401100780c */ /* 0x000fe20003f66270 */
[----:B------:R-:W-:Y:S01]  /*0240*/  IMAD.IADD R25, R11, 0x1, R0 ;  /* 0x000000010b197824 */ /* 0x000fe200078e0200 */
[----:B------:R-:W-:Y:S01]  /*0250*/  IADD3 R7, P2, R17, R4, RZ ;  /* 0x0000000411077210 */ /* 0x000fe20007f5e0ff */
[----:B--2---:R-:W-:Y:S01]  /*0260*/  IMAD.WIDE R18, R19, 0x4, R14 ;  /* 0x0000000413127825 */ /* 0x004fe200078e020e */
[----:B------:R-:W-:-:S02]  /*0270*/  SHF.R.S32.HI R4, RZ, 0x1f, R0 ;  /* 0x0000001fff047819 */ /* 0x000fc40000011400 */
[----:B------:R-:W-:Y:S01]  /*0280*/  IADD3 R5, P4, R11, R0, RZ ;  /* 0x000000000b057210 */ /* 0x000fe20007f9e0ff */
[----:B------:R-:W-:Y:S01]  /*0290*/  IMAD.MOV.U32 R0, RZ, RZ, RZ ;  /* 0x000000ffff007224 */ /* 0x000fe200078e00ff */
[----:B------:R-:W-:Y:S01]  /*02a0*/  ISETP.LT.AND P1, PT, R3, 0x1c200, !P3 ;  /* 0x0001c2000300780c */ /* 0x000fe20005f21270 */
[----:B------:R-:W-:Y:S01]  /*02b0*/  IMAD.WIDE R24, R25, 0x4, R14 ;  /* 0x0000000419187825 */ /* 0x000fe200078e020e */
[----:B------:R-:W-:Y:S02]  /*02c0*/  LEA.HI.X.SX32 R10, R17, R2, 0x1, P2 ;  /* 0x00000002110a7211 */ /* 0x000fe400010f0eff */
[----:B------:R-:W-:Y:S01]  /*02d0*/  LEA.HI.X.SX32 R2, R11, R4, 0x1, P4 ;  /* 0x000000040b027211 */ /* 0x000fe200020f0eff */
[----:B----4-:R-:W-:Y:S01]  /*02e0*/  IMAD.WIDE R26, R17, 0x4, R12 ;  /* 0x00000004111a7825 */ /* 0x010fe200078e020c */
[----:B------:R-:W-:Y:S02]  /*02f0*/  LEA R4, P4, R5, UR4, 0x2 ;  /* 0x0000000405047c11 */ /* 0x000fe4000f8810ff */
[----:B------:R-:W-:-:S02]  /*0300*/  LEA R6, P2, R7, UR4, 0x2 ;  /* 0x0000000407067c11 */ /* 0x000fc4000f8410ff */
[----:B------:R-:W-:Y:S01]  /*0310*/  LEA.HI.X R5, R5, UR5, R2, 0x2, P4 ;  /* 0x0000000505057c11 */ /* 0x000fe2000a0f1402 */
[----:B------:R-:W-:Y:S01]  /*0320*/  IMAD.MOV.U32 R2, RZ, RZ, RZ ;  /* 0x000000ffff027224 */ /* 0x000fe200078e00ff */
[----:B------:R-:W-:Y:S02]  /*0330*/  ISETP.GT.AND P6, PT, R17, 0x3f, !P0 ;  /* 0x0000003f1100780c */ /* 0x000fe400047c4270 */
[----:B------:R-:W-:Y:S02]  /*0340*/  ISETP.GT.AND P4, PT, R11, 0x3f, !P0 ;  /* 0x0000003f0b00780c */ /* 0x000fe40004784270 */
[----:B------:R-:W-:Y:S01]  /*0350*/  LEA.HI.X R7, R7, UR5, R10, 0x2, P2 ;  /* 0x0000000507077c11 */ /* 0x000fe200090f140a */
[----:B------:R-:W-:Y:S01]  /*0360*/  ULDC.64 UR4, c[0x0][0x208] ;  /* 0x0000820000047ab9 */ /* 0x000fe20000000a00 */
[----:B------:R-:W-:Y:S01]  /*0370*/  IMAD.MOV.U32 R10, RZ, RZ, RZ ;  /* 0x000000ffff0a7224 */ /* 0x000fe200078e00ff */
[----:B------:R2:W3:Y:S01]  /*0380*/  @P1 LDG.E.EL R0, desc[UR4][R18.64] ;  /* 0x0000000412001981 */ /* 0x0004e2000c2e1900 */
[----:B------:R-:W-:Y:S01]  /*0390*/  CS2R R20, SRZ ;  /* 0x0000000000147805 */ /* 0x000fe2000001ff00 */
[----:B------:R-:W-:-:S02]  /*03a0*/  IMAD.WIDE R12, R11, 0x4, R12 ;  /* 0x000000040b0c7825 */ /* 0x000fc400078e020c */
[----:B------:R-:W4:Y:S02]  /*03b0*/  @P1 LDG.E.EL R2, desc[UR4][R26.64] ;  /* 0x000000041a021981 */ /* 0x000f24000c2e1900 */
[--C-:B-1----:R-:W-:Y:S02]  /*03c0*/  IMAD.WIDE R14, R17, 0x4, R8.reuse ;  /* 0x00000004110e7825 */ /* 0x102fe400078e0208 */
[----:B------:R-:W5:Y:S01]  /*03d0*/  @P5 LDG.E.EL R10, desc[UR4][R24.64] ;  /* 0x00000004180a5981 */ /* 0x000f62000c2e1900 */
[----:B------:R-:W1:Y:S01]  /*03e0*/  LDC.64 R16, c[0x0][0x230] ;  /* 0x00008c00ff107b82 */ /* 0x000e620000000a00 */
[----:B------:R-:W-:Y:S01]  /*03f0*/  IMAD.MOV.U32 R22, RZ, RZ, RZ ;  /* 0x000000ffff167224 */ /* 0x000fe200078e00ff */
[----:B--2---:R-:W-:Y:S01]  /*0400*/  CS2R R18, SRZ ;  /* 0x0000000000127805 */ /* 0x004fe2000001ff00 */
[C---:B------:R-:W-:Y:S01]  /*0410*/  IMAD.WIDE R8, R11.reuse, 0x4, R8 ;  /* 0x000000040b087825 */ /* 0x040fe200078e0208 */
[----:B------:R-:W2:Y:S04]  /*0420*/  @P5 LDG.E.EL R20, desc[UR4][R12.64] ;  /* 0x000000040c145981 */ /* 0x000ea8000c2e1900 */
[----:B------:R-:W2:Y:S04]  /*0430*/  @P6 LDG.E.EL R21, desc[UR4][R14.64+-0x100] ;  /* 0xffff00040e156981 */ /* 0x000ea8000c2e1900 */
[----:B------:R-:W2:Y:S04]  /*0440*/  @P4 LDG.E.EL R22, desc[UR4][R8.64+-0x100] ;  /* 0xffff000408164981 */ /* 0x000ea8000c2e1900 */
[----:B------:R-:W2:Y:S04]  /*0450*/  @P6 LDG.E.EL R18, desc[UR4][R6.64+-0x100] ;  /* 0xffff000406126981 */ /* 0x000ea8000c2e1900 */
[----:B------:R-:W2:Y:S01]  /*0460*/  @P4 LDG.E.EL R19, desc[UR4][R4.64+-0x100] ;  /* 0xffff000404134981 */ /* 0x000ea2000c2e1900 */
[----:B------:R-:W-:Y:S01]  /*0470*/  ISETP.GE.AND P2, PT, R11, 0x40, PT ;  /* 0x000000400b00780c */ /* 0x000fe20003f46270 */
[----:B-1----:R-:W-:Y:S01]  /*0480*/  IMAD.WIDE R16, R3, 0x4, R16 ;  /* 0x0000000403107825 */ /* 0x002fe200078e0210 */
[----:B---3--:R-:W-:-:S02]  /*0490*/  SEL R0, R0, RZ, P1 ;  /* 0x000000ff00007207 */ /* 0x008fc40000800000 */
[----:B----4-:R-:W-:Y:S02]  /*04a0*/  SEL R23, R2, RZ, P1 ;  /* 0x000000ff02177207 */ /* 0x010fe40000800000 */
[----:B-----5:R-:W-:Y:S02]  /*04b0*/  SEL R10, R10, RZ, P5 ;  /* 0x000000ff0a0a7207 */ /* 0x020fe40002800000 */
[----:B--2---:R-:W-:Y:S02]  /*04c0*/  SEL R11, R20, RZ, P5 ;  /* 0x000000ff140b7207 */ /* 0x004fe40002800000 */
[----:B------:R-:W-:Y:S02]  /*04d0*/  SEL R21, R21, RZ, P6 ;  /* 0x000000ff15157207 */ /* 0x000fe40003000000 */
[----:B------:R-:W-:Y:S02]  /*04e0*/  SEL R22, R22, RZ, P4 ;  /* 0x000000ff16167207 */ /* 0x000fe40002000000 */
[----:B------:R-:W-:-:S02]  /*04f0*/  SEL R18, R18, RZ, P6 ;  /* 0x000000ff12127207 */ /* 0x000fc40003000000 */
[----:B------:R-:W-:Y:S01]  /*0500*/  SEL R19, R19, RZ, P4 ;  /* 0x000000ff13137207 */ /* 0x000fe20002000000 */
[----:B------:R-:W-:Y:S01]  /*0510*/  FADD R2, R10, R11 ;  /* 0x0000000b0a027221 */ /* 0x000fe20000000000 */
[C---:B------:R-:W-:Y:S01]  /*0520*/  FSETP.GEU.AND P1, PT, R0.reuse, -R23, PT ;  /* 0x800000170000720b */ /* 0x040fe20003f2e000 */
[----:B------:R-:W-:Y:S01]  /*0530*/  FADD R0, R0, R23 ;  /* 0x0000001700007221 */ /* 0x000fe20000000000 */
[C---:B------:R-:W-:Y:S01]  /*0540*/  FSETP.GEU.AND P4, PT, R19.reuse, -R22, PT ;  /* 0x800000161300720b */ /* 0x040fe20003f8e000 */
[----:B------:R-:W-:Y:S01]  /*0550*/  FADD R4, R18, R21 ;  /* 0x0000001512047221 */ /* 0x000fe20000000000 */
[----:B------:R-:W-:Y:S01]  /*0560*/  FSETP.GEU.AND P5, PT, R10, -R11, PT ;  /* 0x8000000b0a00720b */ /* 0x000fe20003fae000 */
[----:B------:R-:W-:Y:S01]  /*0570*/  FADD R22, R19, R22 ;  /* 0x0000001613167221 */ /* 0x000fe20000000000 */
[----:B------:R-:W-:Y:S02]  /*0580*/  FSETP.GEU.AND P6, PT, R18, -R21, PT ;  /* 0x800000151200720b */ /* 0x000fe40003fce000 */
[----:B------:R-:W-:-:S02]  /*0590*/  FSEL R6, R0, RZ, P1 ;  /* 0x000000ff00067208 */ /* 0x000fc40000800000 */
[----:B------:R-:W-:Y:S02]  /*05a0*/  FSEL R7, R2, RZ, P5 ;  /* 0x000000ff02077208 */ /* 0x000fe40002800000 */
[----:B------:R-:W-:Y:S02]  /*05b0*/  @P3 FSEL R6, R4, RZ, P6 ;  /* 0x000000ff04063208 */ /* 0x000fe40003000000 */
[----:B------:R-:W-:Y:S01]  /*05c0*/  @P2 FSEL R7, R22, RZ, P4 ;  /* 0x000000ff16072208 */ /* 0x000fe20002000000 */
[----:B------:R-:W-:Y:S06]  /*05d0*/  @P0 EXIT ;  /* 0x000000000000094d */ /* 0x000fec0003800000 */
[----:B------:R-:W-:Y:S01]  /*05e0*/  STG.E.64 desc[UR4][R16.64], R6 ;  /* 0x0000000610007986 */ /* 0x000fe2000c101b04 */
[----:B------:R-:W-:Y:S05]  /*05f0*/  EXIT ;  /* 0x000000000000794d */ /* 0x000fea0003800000 */
.L_x_0:
[----:B------:R-:W-:-:S00]  /*0600*/  BRA `(.L_x_0) ;  /* 0xfffffffc00fc7947 */ /* 0x000fc0000383ffff */
[----:B------:R-:W-:-:S00]  /*0610*/  NOP ;  /* 0x0000000000007918 */ /* 0x000fc00000000000 */
        /* <DEDUP_REMOVED lines=14> */
.L_x_1:


//--------------------- .nv.constant0.triton_poi_fused_cat_7 --------------------------
	.section	.nv.constant0.triton_poi_fused_cat_7,"a",@progbits
	.sectionflags	@""
	.align	4
.nv.constant0.triton_poi_fused_cat_7:
	.zero		572
